	.headerflags	@"EF_CUDA_TEXMODE_UNIFIED EF_CUDA_64BIT_ADDRESS EF_CUDA_ACCELERATORS EF_CUDA_SM90 EF_CUDA_VIRTUAL_SM(EF_CUDA_SM90)"
	.elftype	@"ET_EXEC"


//--------------------- .nv.info                  --------------------------
	.section	.nv.info,"",@"SHT_CUDA_INFO"
	.align	4


	//----- nvinfo : EIATTR_REGCOUNT
	.align		4
        /*0000*/ 	.byte	0x04, 0x2f
        /*0002*/ 	.short	(.L_3 - .L_2)
	.align		4
.L_2:
        /*0004*/ 	.word	index@(triton_poi_fused__native_batch_norm_legit_no_training_convolution_relu_25)
        /*0008*/ 	.word	0x00000013


	//----- nvinfo : EIATTR_MIN_STACK_SIZE
	.align		4
.L_3:
        /*000c*/ 	.byte	0x04, 0x12
        /*000e*/ 	.short	(.L_5 - .L_4)
	.align		4
.L_4:
        /*0010*/ 	.word	index@(triton_poi_fused__native_batch_norm_legit_no_training_convolution_relu_25)
        /*0014*/ 	.word	0x00000000


	//----- nvinfo : EIATTR_FRAME_SIZE
	.align		4
.L_5:
        /*0018*/ 	.byte	0x04, 0x11
        /*001a*/ 	.short	(.L_7 - .L_6)
	.align		4
.L_6:
        /*001c*/ 	.word	index@(triton_poi_fused__native_batch_norm_legit_no_training_convolution_relu_25)
        /*0020*/ 	.word	0x00000000


	//----- nvinfo : EIATTR_MIN_STACK_SIZE
	.align		4
.L_7:
        /*0024*/ 	.byte	0x04, 0x12
        /*0026*/ 	.short	(.L_9 - .L_8)
	.align		4
.L_8:
        /*0028*/ 	.word	index@(triton_poi_fused__native_batch_norm_legit_no_training_convolution_relu_25)
        /*002c*/ 	.word	0x00000000
.L_9:


//--------------------- .nv.info.triton_poi_fused__native_batch_norm_legit_no_training_convolution_relu_25 --------------------------
	.section	.nv.info.triton_poi_fused__native_batch_norm_legit_no_training_convolution_relu_25,"",@"SHT_CUDA_INFO"
	.sectionflags	@""
	.align	4


	//----- nvinfo : EIATTR_CUDA_API_VERSION
	.align		4
        /*0000*/ 	.byte	0x04, 0x37
        /*0002*/ 	.short	(.L_11 - .L_10)
.L_10:
        /*0004*/ 	.word	0x0000007c


	//----- nvinfo : EIATTR_KPARAM_INFO
	.align		4
.L_11:
        /*0008*/ 	.byte	0x04, 0x17
        /*000a*/ 	.short	(.L_13 - .L_12)
.L_12:
        /*000c*/ 	.word	0x00000000
        /*0010*/ 	.short	0x0007
        /*0012*/ 	.short	0x0038
        /*0014*/ 	.byte	0x00, 0xf0, 0x11, 0x00


	//----- nvinfo : EIATTR_KPARAM_INFO
	.align		4
.L_13:
        /*0018*/ 	.byte	0x04, 0x17
        /*001a*/ 	.short	(.L_15 - .L_14)
.L_14:
        /*001c*/ 	.word	0x00000000
        /*0020*/ 	.short	0x0006
        /*0022*/ 	.short	0x0030
        /*0024*/ 	.byte	0x00, 0xf4, 0x21, 0x00


	//----- nvinfo : EIATTR_KPARAM_INFO
	.align		4
.L_15:
        /*0028*/ 	.byte	0x04, 0x17
        /*002a*/ 	.short	(.L_17 - .L_16)
.L_16:
        /*002c*/ 	.word	0x00000000
        /*0030*/ 	.short	0x0005
        /*0032*/ 	.short	0x0028
        /*0034*/ 	.byte	0x00, 0xf4, 0x21, 0x00


	//----- nvinfo : EIATTR_KPARAM_INFO
	.align		4
.L_17:
        /*0038*/ 	.byte	0x04, 0x17
        /*003a*/ 	.short	(.L_19 - .L_18)
.L_18:
        /*003c*/ 	.word	0x00000000
        /*0040*/ 	.short	0x0004
        /*0042*/ 	.short	0x0020
        /*0044*/ 	.byte	0x00, 0xf4, 0x21, 0x00


	//----- nvinfo : EIATTR_KPARAM_INFO
	.align		4
.L_19:
        /*0048*/ 	.byte	0x04, 0x17
        /*004a*/ 	.short	(.L_21 - .L_20)
.L_20:
        /*004c*/ 	.word	0x00000000
        /*0050*/ 	.short	0x0003
        /*0052*/ 	.short	0x0018
        /*0054*/ 	.byte	0x00, 0xf4, 0x21, 0x00


	//----- nvinfo : EIATTR_KPARAM_INFO
	.align		4
.L_21:
        /*0058*/ 	.byte	0x04, 0x17
        /*005a*/ 	.short	(.L_23 - .L_22)
.L_22:
        /*005c*/ 	.word	0x00000000
        /*0060*/ 	.short	0x0002
        /*0062*/ 	.short	0x0010
        /*0064*/ 	.byte	0x00, 0xf4, 0x21, 0x00


	//----- nvinfo : EIATTR_KPARAM_INFO
	.align		4
.L_23:
        /*0068*/ 	.byte	0x04, 0x17
        /*006a*/ 	.short	(.L_25 - .L_24)
.L_24:
        /*006c*/ 	.word	0x00000000
        /*0070*/ 	.short	0x0001
        /*0072*/ 	.short	0x0008
        /*0074*/ 	.byte	0x00, 0xf4, 0x21, 0x00


	//----- nvinfo : EIATTR_KPARAM_INFO
	.align		4
.L_25:
        /*0078*/ 	.byte	0x04, 0x17
        /*007a*/ 	.short	(.L_27 - .L_26)
.L_26:
        /*007c*/ 	.word	0x00000000
        /*0080*/ 	.short	0x0000
        /*0082*/ 	.short	0x0000
        /*0084*/ 	.byte	0x00, 0xf4, 0x21, 0x00


	//----- nvinfo : EIATTR_SPARSE_MMA_MASK
	.align		4
.L_27:
        /*0088*/ 	.byte	0x03, 0x50
        /*008a*/ 	.short	0x0000


	//----- nvinfo : EIATTR_MAXREG_COUNT
	.align		4
        /*008c*/ 	.byte	0x03, 0x1b
        /*008e*/ 	.short	0x00ff


	//----- nvinfo : EIATTR_EXIT_INSTR_OFFSETS
	.align		4
        /*0090*/ 	.byte	0x04, 0x1c
        /*0092*/ 	.short	(.L_29 - .L_28)


	//   ....[0]....
.L_28:
        /*0094*/ 	.word	0x00000320


	//----- nvinfo : EIATTR_REQNTID
	.align		4
.L_29:
        /*0098*/ 	.byte	0x04, 0x10
        /*009a*/ 	.short	(.L_31 - .L_30)
.L_30:
        /*009c*/ 	.word	0x00000080
        /*00a0*/ 	.word	0x00000001
        /*00a4*/ 	.word	0x00000001


	//----- nvinfo : EIATTR_CBANK_PARAM_SIZE
	.align		4
.L_31:
        /*00a8*/ 	.byte	0x03, 0x19
        /*00aa*/ 	.short	0x003c


	//----- nvinfo : EIATTR_PARAM_CBANK
	.align		4
        /*00ac*/ 	.byte	0x04, 0x0a
        /*00ae*/ 	.short	(.L_33 - .L_32)
	.align		4
.L_32:
        /*00b0*/ 	.word	index@(.nv.constant0.triton_poi_fused__native_batch_norm_legit_no_training_convolution_relu_25)
        /*00b4*/ 	.short	0x0210
        /*00b6*/ 	.short	0x003c


	//----- nvinfo : EIATTR_SW_WAR
	.align		4
.L_33:
        /*00b8*/ 	.byte	0x04, 0x36
        /*00ba*/ 	.short	(.L_35 - .L_34)
.L_34:
        /*00bc*/ 	.word	0x00000008
.L_35:


//--------------------- .nv.callgraph             --------------------------
	.section	.nv.callgraph,"",@"SHT_CUDA_CALLGRAPH"
	.align	4
	.sectionentsize	8
	.align		4
        /*0000*/ 	.word	0x00000000
	.align		4
        /*0004*/ 	.word	0xffffffff
	.align		4
        /*0008*/ 	.word	0x00000000
	.align		4
        /*000c*/ 	.word	0xfffffffe
	.align		4
        /*0010*/ 	.word	0x00000000
	.align		4
        /*0014*/ 	.word	0xfffffffd
	.align		4
        /*0018*/ 	.word	0x00000000
	.align		4
        /*001c*/ 	.word	0xfffffffc


//--------------------- .nv.constant4             --------------------------
	.section	.nv.constant4,"a",@progbits
	.align	8
	.align		8
.nv.constant4:
        /*0000*/ 	.dword	_$_str
	.align		8
        /*0008*/ 	.dword	_$_str_$_2


//--------------------- .text.triton_poi_fused__native_batch_norm_legit_no_training_convolution_relu_25 --------------------------
	.section	.text.triton_poi_fused__native_batch_norm_legit_no_training_convolution_relu_25,"ax",@progbits
	.align	128
        .global         triton_poi_fused__native_batch_norm_legit_no_training_convolution_relu_25
        .type           triton_poi_fused__native_batch_norm_legit_no_training_convolution_relu_25,@function
        .size           triton_poi_fused__native_batch_norm_legit_no_training_convolution_relu_25,(.L_x_1 - triton_poi_fused__native_batch_norm_legit_no_training_convolution_relu_25)
        .other          triton_poi_fused__native_batch_norm_legit_no_training_convolution_relu_25,@"STO_CUDA_ENTRY STV_DEFAULT"
triton_poi_fused__native_batch_norm_legit_no_training_convolution_relu_25:
.text.triton_poi_fused__native_batch_norm_legit_no_training_convolution_relu_25:
[----:B------:R-:W-:Y:S01]  /*0000*/  LDC R1, c[0x0][0x28] ;  /* 0x00000a00ff017b82 */ /* 0x000fe20000000800 */
[----:B------:R-:W1:Y:S07]  /*0010*/  S2R R0, SR_TID.X ;  /* 0x0000000000007919 */ /* 0x000e6e0000002100 */
[----:B------:R-:W2:Y:S01]  /*0020*/  LDC.64 R10, c[0x0][0x228] ;  /* 0x00008a00ff0a7b82 */ /* 0x000ea20000000a00 */
[----:B------:R-:W-:Y:S01]  /*0030*/  ULDC.64 UR4, c[0x0][0x208] ;  /* 0x0000820000047ab9 */ /* 0x000fe20000000a00 */
[----:B------:R-:W3:Y:S06]  /*0040*/  S2R R3, SR_CTAID.X ;  /* 0x0000000000037919 */ /* 0x000eec0000002500 */
[----:B------:R-:W4:Y:S08]  /*0050*/  LDC.64 R6, c[0x0][0x218] ;  /* 0x00008600ff067b82 */ /* 0x000f300000000a00 */
[----:B------:R-:W5:Y:S08]  /*0060*/  LDC.64 R8, c[0x0][0x220] ;  /* 0x00008800ff087b82 */ /* 0x000f700000000a00 */
[----:B------:R-:W5:Y:S01]  /*0070*/  LDC.64 R12, c[0x0][0x230] ;  /* 0x00008c00ff0c7b82 */ /* 0x000f620000000a00 */
[----:B-1----:R-:W-:-:S07]  /*0080*/  LOP3.LUT R0, R0, 0x7f, RZ, 0xc0, !PT ;  /* 0x0000007f00007812 */ /* 0x002fce00078ec0ff */
[----:B------:R-:W1:Y:S01]  /*0090*/  LDC.64 R4, c[0x0][0x238] ;  /* 0x00008e00ff047b82 */ /* 0x000e620000000a00 */
[----:B---3--:R-:W-:Y:S02]  /*00a0*/  SHF.R.S32.HI R2, RZ, 0x18, R3 ;  /* 0x00000018ff027819 */ /* 0x008fe40000011403 */
[----:B------:R-:W-:Y:S02]  /*00b0*/  LEA R0, R3, R0, 0x7 ;  /* 0x0000000003007211 */ /* 0x000fe400078e38ff */
[----:B------:R-:W-:-:S04]  /*00c0*/  SGXT R3, R2, 0x1 ;  /* 0x000000010203781a */ /* 0x000fc80000000200 */
[----:B------:R-:W-:-:S04]  /*00d0*/  LEA.HI R3, R3, R0, RZ, 0x6 ;  /* 0x0000000003037211 */ /* 0x000fc800078f30ff */
[----:B------:R-:W-:-:S04]  /*00e0*/  LOP3.LUT R3, R3, 0xffffffc0, RZ, 0xc0, !PT ;  /* 0xffffffc003037812 */ /* 0x000fc800078ec0ff */
[----:B------:R-:W-:Y:S02]  /*00f0*/  IADD3 R15, R0, -R3, RZ ;  /* 0x80000003000f7210 */ /* 0x000fe40007ffe0ff */
[----:B------:R-:W3:Y:S03]  /*0100*/  LDC.64 R2, c[0x0][0x210] ;  /* 0x00008400ff027b82 */ /* 0x000ee60000000a00 */
[----:B--2---:R-:W-:-:S05]  /*0110*/  IMAD.WIDE R10, R15, 0x4, R10 ;  /* 0x000000040f0a7825 */ /* 0x004fca00078e020a */
[----:B------:R2:W2:Y:S01]  /*0120*/  LDG.E.EL R16, desc[UR4][R10.64] ;  /* 0x000000040a107981 */ /* 0x0004a2000c2e1900 */
[----:B----4-:R-:W-:-:S04]  /*0130*/  IMAD.WIDE R6, R15, 0x4, R6 ;  /* 0x000000040f067825 */ /* 0x010fc800078e0206 */
[C---:B-----5:R-:W-:Y:S02]  /*0140*/  IMAD.WIDE R8, R15.reuse, 0x4, R8 ;  /* 0x000000040f087825 */ /* 0x060fe400078e0208 */
[----:B------:R4:W5:Y:S02]  /*0150*/  LDG.E.EL R7, desc[UR4][R6.64] ;  /* 0x0000000406077981 */ /* 0x000964000c2e1900 */
[----:B---3--:R-:W-:Y:S02]  /*0160*/  IMAD.WIDE R2, R0, 0x4, R2 ;  /* 0x0000000400027825 */ /* 0x008fe400078e0202 */
[----:B------:R-:W3:Y:S04]  /*0170*/  LDG.E.EL R8, desc[UR4][R8.64] ;  /* 0x0000000408087981 */ /* 0x000ee8000c2e1900 */
[----:B------:R-:W5:Y:S01]  /*0180*/  LDG.E R14, desc[UR4][R2.64] ;  /* 0x00000004020e7981 */ /* 0x000f62000c1e1900 */
[----:B0-2---:R-:W-:-:S04]  /*0190*/  IMAD.WIDE R10, R15, 0x4, R12 ;  /* 0x000000040f0a7825 */ /* 0x005fc800078e020c */
[----:B-1----:R-:W-:Y:S02]  /*01a0*/  IMAD.WIDE R12, R15, 0x4, R4 ;  /* 0x000000040f0c7825 */ /* 0x002fe400078e0204 */
[----:B------:R-:W2:Y:S01]  /*01b0*/  LDG.E.EL R10, desc[UR4][R10.64] ;  /* 0x000000040a0a7981 */ /* 0x000ea2000c2e1900 */
[----:B----4-:R-:W-:Y:S01]  /*01c0*/  HFMA2.MMA R6, -RZ, RZ, 1.625, 0 ;  /* 0x3e800000ff067435 */ /* 0x010fe200000001ff */
[----:B------:R-:W0:Y:S02]  /*01d0*/  LDC.64 R4, c[0x0][0x240] ;  /* 0x00009000ff047b82 */ /* 0x000e240000000a00 */
[----:B------:R-:W2:Y:S01]  /*01e0*/  LDG.E.EL R13, desc[UR4][R12.64] ;  /* 0x000000040c0d7981 */ /* 0x000ea2000c2e1900 */
[----:B0-----:R-:W-:-:S04]  /*01f0*/  IMAD.WIDE R4, R0, 0x4, R4 ;  /* 0x0000000400047825 */ /* 0x001fc800078e0204 */
[----:B------:R-:W-:-:S04]  /*0200*/  FADD R16, R16, 9.9999997473787516356e-06 ;  /* 0x3727c5ac10107421 */ /* 0x000fc80000000000 */
[----:B------:R-:W0:Y:S02]  /*0210*/  MUFU.SQRT R15, R16 ;  /* 0x00000010000f7308 */ /* 0x000e240000002000 */
[C---:B0-----:R-:W-:Y:S02]  /*0220*/  FSETP.GT.AND P0, PT, R15.reuse, 8.50705917302346158658e+37, PT ;  /* 0x7e8000000f00780b */ /* 0x041fe40003f04000 */
[----:B------:R-:W-:-:S11]  /*0230*/  FSETP.GEU.AND P1, PT, R15, 1.175494350822287508e-38, PT ;  /* 0x008000000f00780b */ /* 0x000fd60003f2e000 */
[----:B------:R-:W-:-:S04]  /*0240*/  @P0 FMUL R15, R15, 0.25 ;  /* 0x3e8000000f0f0820 */ /* 0x000fc80000400000 */
[----:B------:R-:W-:-:S06]  /*0250*/  @!P1 FMUL R15, R15, 16777216 ;  /* 0x4b8000000f0f9820 */ /* 0x000fcc0000400000 */
[----:B------:R-:W0:Y:S01]  /*0260*/  MUFU.RCP R15, R15 ;  /* 0x0000000f000f7308 */ /* 0x000e220000001000 */
[----:B------:R-:W-:Y:S01]  /*0270*/  FSEL R6, R6, 1, P0 ;  /* 0x3f80000006067808 */ /* 0x000fe20000000000 */
[----:B-----5:R-:W-:-:S04]  /*0280*/  FADD R7, R14, R7 ;  /* 0x000000070e077221 */ /* 0x020fc80000000000 */
[----:B------:R-:W-:Y:S01]  /*0290*/  @!P1 FMUL R6, R6, 16777216 ;  /* 0x4b80000006069820 */ /* 0x000fe20000400000 */
[----:B---3--:R-:W-:-:S03]  /*02a0*/  FADD R8, -R8, R7 ;  /* 0x0000000708087221 */ /* 0x008fc60000000100 */
[----:B0-----:R-:W-:-:S04]  /*02b0*/  FMUL R9, R15, R6 ;  /* 0x000000060f097220 */ /* 0x001fc80000400000 */
[----:B------:R-:W-:-:S04]  /*02c0*/  FMUL R8, R8, R9 ;  /* 0x0000000908087220 */ /* 0x000fc80000400000 */
[----:B--2---:R-:W-:-:S05]  /*02d0*/  FFMA R8, R10, R8, R13 ;  /* 0x000000080a087223 */ /* 0x004fca000000000d */
[----:B------:R-:W-:-:S04]  /*02e0*/  FSETP.GEU.AND P0, PT, R8, RZ, PT ;  /* 0x000000ff0800720b */ /* 0x000fc80003f0e000 */
[----:B------:R-:W-:Y:S01]  /*02f0*/  FSEL R9, R8, RZ, P0 ;  /* 0x000000ff08097208 */ /* 0x000fe20000000000 */
[----:B------:R-:W-:Y:S04]  /*0300*/  STG.E desc[UR4][R2.64], R7 ;  /* 0x0000000702007986 */ /* 0x000fe8000c101904 */
[----:B------:R-:W-:Y:S01]  /*0310*/  STG.E desc[UR4][R4.64], R9 ;  /* 0x0000000904007986 */ /* 0x000fe2000c101904 */
[----:B------:R-:W-:Y:S05]  /*0320*/  EXIT ;  /* 0x000000000000794d */ /* 0x000fea0003800000 */
.L_x_0:
[----:B------:R-:W-:-:S00]  /*0330*/  BRA `(.L_x_0) ;  /* 0xfffffffc00fc7947 */ /* 0x000fc0000383ffff */
[----:B------:R-:W-:-:S00]  /*0340*/  NOP ;  /* 0x0000000000007918 */ /* 0x000fc00000000000 */
        /* <DEDUP_REMOVED lines=11> */
.L_x_1:


//--------------------- .nv.global.init           --------------------------
	.section	.nv.global.init,"aw",@progbits
.nv.global.init:
	.type		_$_str,@object
	.size		_$_str,(_$_str_$_2 - _$_str)
_$_str:
        /*0000*/ 	.byte	0x5f, 0x5f, 0x43, 0x55, 0x44, 0x41, 0x5f, 0x46, 0x54, 0x5a, 0x00
	.type		_$_str_$_2,@object
	.size		_$_str_$_2,(.L_1 - _$_str_$_2)
_$_str_$_2:
        /*000b*/ 	.byte	0x5f, 0x5f, 0x43, 0x55, 0x44, 0x41, 0x5f, 0x50, 0x52, 0x45, 0x43, 0x5f, 0x53, 0x51, 0x52, 0x54
        /*001b*/ 	.byte	0x00
.L_1:


//--------------------- .nv.constant0.triton_poi_fused__native_batch_norm_legit_no_training_convolution_relu_25 --------------------------
	.section	.nv.constant0.triton_poi_fused__native_batch_norm_legit_no_training_convolution_relu_25,"a",@progbits
	.sectionflags	@""
	.align	4
.nv.constant0.triton_poi_fused__native_batch_norm_legit_no_training_convolution_relu_25:
	.zero		588
